	.headerflags	@"EF_CUDA_TEXMODE_UNIFIED EF_CUDA_64BIT_ADDRESS EF_CUDA_ACCELERATORS EF_CUDA_SM90 EF_CUDA_VIRTUAL_SM(EF_CUDA_SM90)"
	.elftype	@"ET_EXEC"


//--------------------- .nv.info                  --------------------------
	.section	.nv.info,"",@"SHT_CUDA_INFO"
	.align	4


	//----- nvinfo : EIATTR_REGCOUNT
	.align		4
        /*0000*/ 	.byte	0x04, 0x2f
        /*0002*/ 	.short	(.L_3 - .L_2)
	.align		4
.L_2:
        /*0004*/ 	.word	index@(triton_poi_fused__native_batch_norm_legit_no_training_convolution_hardtanh_18)
        /*0008*/ 	.word	0x00000038


	//----- nvinfo : EIATTR_MIN_STACK_SIZE
	.align		4
.L_3:
        /*000c*/ 	.byte	0x04, 0x12
        /*000e*/ 	.short	(.L_5 - .L_4)
	.align		4
.L_4:
        /*0010*/ 	.word	index@(triton_poi_fused__native_batch_norm_legit_no_training_convolution_hardtanh_18)
        /*0014*/ 	.word	0x00000000


	//----- nvinfo : EIATTR_FRAME_SIZE
	.align		4
.L_5:
        /*0018*/ 	.byte	0x04, 0x11
        /*001a*/ 	.short	(.L_7 - .L_6)
	.align		4
.L_6:
        /*001c*/ 	.word	index@(triton_poi_fused__native_batch_norm_legit_no_training_convolution_hardtanh_18)
        /*0020*/ 	.word	0x00000000


	//----- nvinfo : EIATTR_MIN_STACK_SIZE
	.align		4
.L_7:
        /*0024*/ 	.byte	0x04, 0x12
        /*0026*/ 	.short	(.L_9 - .L_8)
	.align		4
.L_8:
        /*0028*/ 	.word	index@(triton_poi_fused__native_batch_norm_legit_no_training_convolution_hardtanh_18)
        /*002c*/ 	.word	0x00000000
.L_9:


//--------------------- .nv.info.triton_poi_fused__native_batch_norm_legit_no_training_convolution_hardtanh_18 --------------------------
	.section	.nv.info.triton_poi_fused__native_batch_norm_legit_no_training_convolution_hardtanh_18,"",@"SHT_CUDA_INFO"
	.sectionflags	@""
	.align	4


	//----- nvinfo : EIATTR_CUDA_API_VERSION
	.align		4
        /*0000*/ 	.byte	0x04, 0x37
        /*0002*/ 	.short	(.L_11 - .L_10)
.L_10:
        /*0004*/ 	.word	0x0000007c


	//----- nvinfo : EIATTR_KPARAM_INFO
	.align		4
.L_11:
        /*0008*/ 	.byte	0x04, 0x17
        /*000a*/ 	.short	(.L_13 - .L_12)
.L_12:
        /*000c*/ 	.word	0x00000000
        /*0010*/ 	.short	0x0007
        /*0012*/ 	.short	0x0038
        /*0014*/ 	.byte	0x00, 0xf0, 0x11, 0x00


	//----- nvinfo : EIATTR_KPARAM_INFO
	.align		4
.L_13:
        /*0018*/ 	.byte	0x04, 0x17
        /*001a*/ 	.short	(.L_15 - .L_14)
.L_14:
        /*001c*/ 	.word	0x00000000
        /*0020*/ 	.short	0x0006
        /*0022*/ 	.short	0x0030
        /*0024*/ 	.byte	0x00, 0xf4, 0x21, 0x00


	//----- nvinfo : EIATTR_KPARAM_INFO
	.align		4
.L_15:
        /*0028*/ 	.byte	0x04, 0x17
        /*002a*/ 	.short	(.L_17 - .L_16)
.L_16:
        /*002c*/ 	.word	0x00000000
        /*0030*/ 	.short	0x0005
        /*0032*/ 	.short	0x0028
        /*0034*/ 	.byte	0x00, 0xf4, 0x21, 0x00


	//----- nvinfo : EIATTR_KPARAM_INFO
	.align		4
.L_17:
        /*0038*/ 	.byte	0x04, 0x17
        /*003a*/ 	.short	(.L_19 - .L_18)
.L_18:
        /*003c*/ 	.word	0x00000000
        /*0040*/ 	.short	0x0004
        /*0042*/ 	.short	0x0020
        /*0044*/ 	.byte	0x00, 0xf4, 0x21, 0x00


	//----- nvinfo : EIATTR_KPARAM_INFO
	.align		4
.L_19:
        /*0048*/ 	.byte	0x04, 0x17
        /*004a*/ 	.short	(.L_21 - .L_20)
.L_20:
        /*004c*/ 	.word	0x00000000
        /*0050*/ 	.short	0x0003
        /*0052*/ 	.short	0x0018
        /*0054*/ 	.byte	0x00, 0xf4, 0x21, 0x00


	//----- nvinfo : EIATTR_KPARAM_INFO
	.align		4
.L_21:
        /*0058*/ 	.byte	0x04, 0x17
        /*005a*/ 	.short	(.L_23 - .L_22)
.L_22:
        /*005c*/ 	.word	0x00000000
        /*0060*/ 	.short	0x0002
        /*0062*/ 	.short	0x0010
        /*0064*/ 	.byte	0x00, 0xf4, 0x21, 0x00


	//----- nvinfo : EIATTR_KPARAM_INFO
	.align		4
.L_23:
        /*0068*/ 	.byte	0x04, 0x17
        /*006a*/ 	.short	(.L_25 - .L_24)
.L_24:
        /*006c*/ 	.word	0x00000000
        /*0070*/ 	.short	0x0001
        /*0072*/ 	.short	0x0008
        /*0074*/ 	.byte	0x00, 0xf4, 0x21, 0x00


	//----- nvinfo : EIATTR_KPARAM_INFO
	.align		4
.L_25:
        /*0078*/ 	.byte	0x04, 0x17
        /*007a*/ 	.short	(.L_27 - .L_26)
.L_26:
        /*007c*/ 	.word	0x00000000
        /*0080*/ 	.short	0x0000
        /*0082*/ 	.short	0x0000
        /*0084*/ 	.byte	0x00, 0xf4, 0x21, 0x00


	//----- nvinfo : EIATTR_SPARSE_MMA_MASK
	.align		4
.L_27:
        /*0088*/ 	.byte	0x03, 0x50
        /*008a*/ 	.short	0x0000


	//----- nvinfo : EIATTR_MAXREG_COUNT
	.align		4
        /*008c*/ 	.byte	0x03, 0x1b
        /*008e*/ 	.short	0x00ff


	//----- nvinfo : EIATTR_EXIT_INSTR_OFFSETS
	.align		4
        /*0090*/ 	.byte	0x04, 0x1c
        /*0092*/ 	.short	(.L_29 - .L_28)


	//   ....[0]....
.L_28:
        /*0094*/ 	.word	0x00001030


	//   ....[1]....
        /*0098*/ 	.word	0x00001050


	//----- nvinfo : EIATTR_REQNTID
	.align		4
.L_29:
        /*009c*/ 	.byte	0x04, 0x10
        /*009e*/ 	.short	(.L_31 - .L_30)
.L_30:
        /*00a0*/ 	.word	0x00000080
        /*00a4*/ 	.word	0x00000001
        /*00a8*/ 	.word	0x00000001


	//----- nvinfo : EIATTR_CBANK_PARAM_SIZE
	.align		4
.L_31:
        /*00ac*/ 	.byte	0x03, 0x19
        /*00ae*/ 	.short	0x003c


	//----- nvinfo : EIATTR_PARAM_CBANK
	.align		4
        /*00b0*/ 	.byte	0x04, 0x0a
        /*00b2*/ 	.short	(.L_33 - .L_32)
	.align		4
.L_32:
        /*00b4*/ 	.word	index@(.nv.constant0.triton_poi_fused__native_batch_norm_legit_no_training_convolution_hardtanh_18)
        /*00b8*/ 	.short	0x0210
        /*00ba*/ 	.short	0x003c


	//----- nvinfo : EIATTR_SW_WAR
	.align		4
.L_33:
        /*00bc*/ 	.byte	0x04, 0x36
        /*00be*/ 	.short	(.L_35 - .L_34)
.L_34:
        /*00c0*/ 	.word	0x00000008
.L_35:


//--------------------- .nv.callgraph             --------------------------
	.section	.nv.callgraph,"",@"SHT_CUDA_CALLGRAPH"
	.align	4
	.sectionentsize	8
	.align		4
        /*0000*/ 	.word	0x00000000
	.align		4
        /*0004*/ 	.word	0xffffffff
	.align		4
        /*0008*/ 	.word	0x00000000
	.align		4
        /*000c*/ 	.word	0xfffffffe
	.align		4
        /*0010*/ 	.word	0x00000000
	.align		4
        /*0014*/ 	.word	0xfffffffd
	.align		4
        /*0018*/ 	.word	0x00000000
	.align		4
        /*001c*/ 	.word	0xfffffffc


//--------------------- .nv.constant4             --------------------------
	.section	.nv.constant4,"a",@progbits
	.align	8
	.align		8
.nv.constant4:
        /*0000*/ 	.dword	_$_str
	.align		8
        /*0008*/ 	.dword	_$_str_$_2


//--------------------- .text.triton_poi_fused__native_batch_norm_legit_no_training_convolution_hardtanh_18 --------------------------
	.section	.text.triton_poi_fused__native_batch_norm_legit_no_training_convolution_hardtanh_18,"ax",@progbits
	.align	128
        .global         triton_poi_fused__native_batch_norm_legit_no_training_convolution_hardtanh_18
        .type           triton_poi_fused__native_batch_norm_legit_no_training_convolution_hardtanh_18,@function
        .size           triton_poi_fused__native_batch_norm_legit_no_training_convolution_hardtanh_18,(.L_x_1 - triton_poi_fused__native_batch_norm_legit_no_training_convolution_hardtanh_18)
        .other          triton_poi_fused__native_batch_norm_legit_no_training_convolution_hardtanh_18,@"STO_CUDA_ENTRY STV_DEFAULT"
triton_poi_fused__native_batch_norm_legit_no_training_convolution_hardtanh_18:
.text.triton_poi_fused__native_batch_norm_legit_no_training_convolution_hardtanh_18:
[----:B------:R-:W0:Y:S01]  /*0000*/  LDC R1, c[0x0][0x28] ;  /* 0x00000a00ff017b82 */ /* 0x000e220000000800 */
[----:B------:R-:W1:Y:S07]  /*0010*/  S2R R0, SR_TID.X ;  /* 0x0000000000007919 */ /* 0x000e6e0000002100 */
[----:B------:R-:W2:Y:S01]  /*0020*/  LDC.64 R2, c[0x0][0x228] ;  /* 0x00008a00ff027b82 */ /* 0x000ea20000000a00 */
[----:B------:R-:W-:Y:S01]  /*0030*/  CS2R R28, SRZ ;  /* 0x00000000001c7805 */ /* 0x000fe2000001ff00 */
[----:B------:R-:W-:Y:S01]  /*0040*/  ULDC.64 UR4, c[0x0][0x208] ;  /* 0x0000820000047ab9 */ /* 0x000fe20000000a00 */
[----:B------:R-:W3:Y:S01]  /*0050*/  S2R R5, SR_CTAID.X ;  /* 0x0000000000057919 */ /* 0x000ee20000002500 */
[----:B------:R-:W-:-:S04]  /*0060*/  CS2R R38, SRZ ;  /* 0x0000000000267805 */ /* 0x000fc8000001ff00 */
[----:B------:R-:W4:Y:S08]  /*0070*/  LDC.64 R20, c[0x0][0x218] ;  /* 0x00008600ff147b82 */ /* 0x000f300000000a00 */
[----:B------:R-:W5:Y:S08]  /*0080*/  LDC.64 R14, c[0x0][0x220] ;  /* 0x00008800ff0e7b82 */ /* 0x000f700000000a00 */
[----:B------:R-:W4:Y:S01]  /*0090*/  LDC.64 R22, c[0x0][0x230] ;  /* 0x00008c00ff167b82 */ /* 0x000f220000000a00 */
[----:B-1----:R-:W-:-:S07]  /*00a0*/  SHF.L.U32 R0, R0, 0x2, RZ ;  /* 0x0000000200007819 */ /* 0x002fce00000006ff */
[----:B------:R-:W1:Y:S01]  /*00b0*/  LDC.64 R50, c[0x0][0x210] ;  /* 0x00008400ff327b82 */ /* 0x000e620000000a00 */
[----:B------:R-:W-:-:S04]  /*00c0*/  LOP3.LUT R0, R0, 0x1fc, RZ, 0xc0, !PT ;  /* 0x000001fc00007812 */ /* 0x000fc800078ec0ff */
[----:B---3--:R-:W-:-:S04]  /*00d0*/  LEA R0, R5, R0, 0xa ;  /* 0x0000000005007211 */ /* 0x008fc800078e50ff */
[C---:B------:R-:W-:Y:S01]  /*00e0*/  ISETP.GE.AND P1, PT, R0.reuse, 0x25800, PT ;  /* 0x000258000000780c */ /* 0x040fe20003f26270 */
[----:B------:R-:W-:Y:S01]  /*00f0*/  IMAD.HI R4, R0, 0x1b4e81b5, RZ ;  /* 0x1b4e81b500047827 */ /* 0x000fe200078e02ff */
[----:B------:R-:W-:-:S04]  /*0100*/  IADD3 R27, R0, 0x2, RZ ;  /* 0x00000002001b7810 */ /* 0x000fc80007ffe0ff */
[----:B------:R-:W-:Y:S01]  /*0110*/  SHF.R.U32.HI R5, RZ, 0x1f, R4 ;  /* 0x0000001fff057819 */ /* 0x000fe20000011604 */
[----:B------:R-:W-:-:S03]  /*0120*/  IMAD.HI R6, R27, 0x1b4e81b5, RZ ;  /* 0x1b4e81b51b067827 */ /* 0x000fc600078e02ff */
[----:B------:R-:W-:-:S05]  /*0130*/  LEA.HI.SX32 R5, R4, R5, 0x1c ;  /* 0x0000000504057211 */ /* 0x000fca00078fe2ff */
[----:B------:R-:W-:-:S04]  /*0140*/  IMAD R25, R5, -0x96, R0 ;  /* 0xffffff6a05197824 */ /* 0x000fc800078e0200 */
[----:B--2---:R-:W-:-:S05]  /*0150*/  IMAD.WIDE R4, R25, 0x4, R2 ;  /* 0x0000000419047825 */ /* 0x004fca00078e0202 */
[----:B------:R2:W3:Y:S01]  /*0160*/  @!P1 LDG.E.EL.64 R28, desc[UR4][R4.64] ;  /* 0x00000004041c9981 */ /* 0x0004e2000c2e1b00 */
[----:B------:R-:W-:Y:S02]  /*0170*/  SHF.R.U32.HI R7, RZ, 0x1f, R6 ;  /* 0x0000001fff077819 */ /* 0x000fe40000011606 */
[----:B------:R-:W-:Y:S02]  /*0180*/  IADD3 R49, R0, 0x200, RZ ;  /* 0x0000020000317810 */ /* 0x000fe40007ffe0ff */
[----:B------:R-:W-:-:S05]  /*0190*/  LEA.HI.SX32 R6, R6, R7, 0x1c ;  /* 0x0000000706067211 */ /* 0x000fca00078fe2ff */
[----:B------:R-:W-:Y:S02]  /*01a0*/  IMAD R27, R6, -0x96, R27 ;  /* 0xffffff6a061b7824 */ /* 0x000fe400078e021b */
[----:B------:R-:W-:-:S04]  /*01b0*/  IMAD.HI R6, R49, 0x1b4e81b5, RZ ;  /* 0x1b4e81b531067827 */ /* 0x000fc800078e02ff */
[----:B------:R-:W-:Y:S01]  /*01c0*/  IMAD.WIDE R8, R27, 0x4, R2 ;  /* 0x000000041b087825 */ /* 0x000fe200078e0202 */
[----:B------:R-:W-:-:S04]  /*01d0*/  SHF.R.U32.HI R7, RZ, 0x1f, R6 ;  /* 0x0000001fff077819 */ /* 0x000fc80000011606 */
[----:B------:R-:W3:Y:S01]  /*01e0*/  @!P1 LDG.E.EL.64 R38, desc[UR4][R8.64] ;  /* 0x0000000408269981 */ /* 0x000ee2000c2e1b00 */
[----:B------:R-:W-:Y:S02]  /*01f0*/  LEA.HI.SX32 R6, R6, R7, 0x1c ;  /* 0x0000000706067211 */ /* 0x000fe400078fe2ff */
[----:B------:R-:W-:Y:S02]  /*0200*/  ISETP.GE.AND P0, PT, R49, 0x25800, PT ;  /* 0x000258003100780c */ /* 0x000fe40003f06270 */
[----:B------:R-:W-:Y:S01]  /*0210*/  IADD3 R47, R0, 0x202, RZ ;  /* 0x00000202002f7810 */ /* 0x000fe20007ffe0ff */
[----:B------:R-:W-:Y:S01]  /*0220*/  IMAD R49, R6, -0x96, R49 ;  /* 0xffffff6a06317824 */ /* 0x000fe200078e0231 */
[----:B------:R-:W-:-:S03]  /*0230*/  CS2R R6, SRZ ;  /* 0x0000000000067805 */ /* 0x000fc6000001ff00 */
[----:B--2---:R-:W-:-:S04]  /*0240*/  IMAD.HI R4, R47, 0x1b4e81b5, RZ ;  /* 0x1b4e81b52f047827 */ /* 0x004fc800078e02ff */
[----:B------:R-:W-:Y:S01]  /*0250*/  IMAD.WIDE R10, R49, 0x4, R2 ;  /* 0x00000004310a7825 */ /* 0x000fe200078e0202 */
[----:B------:R-:W-:-:S04]  /*0260*/  SHF.R.U32.HI R5, RZ, 0x1f, R4 ;  /* 0x0000001fff057819 */ /* 0x000fc80000011604 */
[----:B------:R-:W2:Y:S01]  /*0270*/  @!P0 LDG.E.EL.64 R6, desc[UR4][R10.64] ;  /* 0x000000040a068981 */ /* 0x000ea2000c2e1b00 */
[----:B------:R-:W-:-:S05]  /*0280*/  LEA.HI.SX32 R4, R4, R5, 0x1c ;  /* 0x0000000504047211 */ /* 0x000fca00078fe2ff */
[----:B------:R-:W-:Y:S01]  /*0290*/  IMAD R47, R4, -0x96, R47 ;  /* 0xffffff6a042f7824 */ /* 0x000fe200078e022f */
[----:B------:R-:W-:-:S03]  /*02a0*/  CS2R R4, SRZ ;  /* 0x0000000000047805 */ /* 0x000fc6000001ff00 */
[----:B------:R-:W-:-:S05]  /*02b0*/  IMAD.WIDE R12, R47, 0x4, R2 ;  /* 0x000000042f0c7825 */ /* 0x000fca00078e0202 */
[----:B------:R1:W2:Y:S01]  /*02c0*/  @!P0 LDG.E.EL.64 R4, desc[UR4][R12.64] ;  /* 0x000000040c048981 */ /* 0x0002a2000c2e1b00 */
[----:B------:R-:W-:Y:S01]  /*02d0*/  CS2R R44, SRZ ;  /* 0x00000000002c7805 */ /* 0x000fe2000001ff00 */
[--C-:B----4-:R-:W-:Y:S01]  /*02e0*/  IMAD.WIDE R2, R47, 0x4, R20.reuse ;  /* 0x000000042f027825 */ /* 0x110fe200078e0214 */
[----:B------:R-:W-:Y:S02]  /*02f0*/  CS2R R32, SRZ ;  /* 0x0000000000207805 */ /* 0x000fe4000001ff00 */
[----:B------:R-:W-:Y:S02]  /*0300*/  CS2R R36, SRZ ;  /* 0x0000000000247805 */ /* 0x000fe4000001ff00 */
[----:B------:R-:W-:Y:S01]  /*0310*/  CS2R R30, SRZ ;  /* 0x00000000001e7805 */ /* 0x000fe2000001ff00 */
[----:B------:R-:W-:Y:S01]  /*0320*/  IMAD.WIDE R18, R27, 0x4, R20 ;  /* 0x000000041b127825 */ /* 0x000fe200078e0214 */
[----:B------:R4:W2:Y:S01]  /*0330*/  @!P0 LDG.E.EL.64 R44, desc[UR4][R2.64] ;  /* 0x00000004022c8981 */ /* 0x0008a2000c2e1b00 */
[----:B------:R-:W-:-:S02]  /*0340*/  CS2R R42, SRZ ;  /* 0x00000000002a7805 */ /* 0x000fc4000001ff00 */
[----:B------:R-:W-:Y:S01]  /*0350*/  CS2R R34, SRZ ;  /* 0x0000000000227805 */ /* 0x000fe2000001ff00 */
[----:B-----5:R-:W-:Y:S01]  /*0360*/  IMAD.WIDE R40, R47, 0x4, R14 ;  /* 0x000000042f287825 */ /* 0x020fe200078e020e */
[----:B------:R5:W2:Y:S01]  /*0370*/  @!P1 LDG.E.EL.64 R32, desc[UR4][R18.64] ;  /* 0x0000000412209981 */ /* 0x000aa2000c2e1b00 */
[----:B01----:R-:W-:Y:S02]  /*0380*/  CS2R R12, SRZ ;  /* 0x00000000000c7805 */ /* 0x003fe4000001ff00 */
[----:B------:R-:W-:Y:S01]  /*0390*/  CS2R R8, SRZ ;  /* 0x0000000000087805 */ /* 0x000fe2000001ff00 */
[--C-:B------:R-:W-:Y:S01]  /*03a0*/  IMAD.WIDE R16, R25, 0x4, R20.reuse ;  /* 0x0000000419107825 */ /* 0x100fe200078e0214 */
[----:B------:R0:W2:Y:S01]  /*03b0*/  @!P0 LDG.E.EL.64 R36, desc[UR4][R40.64] ;  /* 0x0000000428248981 */ /* 0x0000a2000c2e1b00 */
[----:B------:R-:W-:Y:S02]  /*03c0*/  CS2R R10, SRZ ;  /* 0x00000000000a7805 */ /* 0x000fe4000001ff00 */
[----:B----4-:R-:W-:Y:S01]  /*03d0*/  CS2R R2, SRZ ;  /* 0x0000000000027805 */ /* 0x010fe2000001ff00 */
[----:B------:R-:W-:Y:S01]  /*03e0*/  IMAD.WIDE R20, R49, 0x4, R20 ;  /* 0x0000000431147825 */ /* 0x000fe200078e0214 */
[----:B------:R1:W4:Y:S03]  /*03f0*/  @!P1 LDG.E.EL.64 R30, desc[UR4][R16.64] ;  /* 0x00000004101e9981 */ /* 0x000326000c2e1b00 */
[--C-:B-----5:R-:W-:Y:S01]  /*0400*/  IMAD.WIDE R18, R25, 0x4, R14.reuse ;  /* 0x0000000419127825 */ /* 0x120fe200078e020e */
[----:B------:R5:W4:Y:S01]  /*0410*/  @!P0 LDG.E.EL.64 R42, desc[UR4][R20.64] ;  /* 0x00000004142a8981 */ /* 0x000b22000c2e1b00 */
[----:B0-----:R-:W0:Y:S02]  /*0420*/  LDC.64 R40, c[0x0][0x238] ;  /* 0x00008e00ff287b82 */ /* 0x001e240000000a00 */
[----:B------:R-:W-:Y:S01]  /*0430*/  IMAD.WIDE R52, R27, 0x4, R14 ;  /* 0x000000041b347825 */ /* 0x000fe200078e020e */
[----:B------:R5:W4:Y:S01]  /*0440*/  @!P1 LDG.E.EL.64 R2, desc[UR4][R18.64] ;  /* 0x0000000412029981 */ /* 0x000b22000c2e1b00 */
[----:B-1----:R-:W-:-:S02]  /*0450*/  CS2R R16, SRZ ;  /* 0x0000000000107805 */ /* 0x002fc4000001ff00 */
[----:B------:R-:W-:Y:S01]  /*0460*/  IMAD.WIDE R50, R0, 0x4, R50 ;  /* 0x0000000400327825 */ /* 0x000fe200078e0232 */
[----:B------:R1:W4:Y:S03]  /*0470*/  @!P1 LDG.E.EL.64 R12, desc[UR4][R52.64] ;  /* 0x00000004340c9981 */ /* 0x000326000c2e1b00 */
[----:B-----5:R-:W-:Y:S01]  /*0480*/  IMAD.WIDE R20, R49, 0x4, R14 ;  /* 0x0000000431147825 */ /* 0x020fe200078e020e */
[----:B------:R-:W-:Y:S01]  /*0490*/  CS2R R14, SRZ ;  /* 0x00000000000e7805 */ /* 0x000fe2000001ff00 */
[----:B------:R-:W5:Y:S02]  /*04a0*/  @!P0 LDG.E.128 R8, desc[UR4][R50.64+0x800] ;  /* 0x0008000432088981 */ /* 0x000f64000c1e1d00 */
[--C-:B------:R-:W-:Y:S02]  /*04b0*/  IMAD.WIDE R18, R27, 0x4, R22.reuse ;  /* 0x000000041b127825 */ /* 0x100fe400078e0216 */
[----:B------:R-:W4:Y:S02]  /*04c0*/  @!P0 LDG.E.EL.64 R34, desc[UR4][R20.64] ;  /* 0x0000000414228981 */ /* 0x000f24000c2e1b00 */
[----:B-1----:R-:W-:-:S02]  /*04d0*/  IMAD.WIDE R52, R25, 0x4, R22 ;  /* 0x0000000419347825 */ /* 0x002fc400078e0216 */
[----:B------:R1:W4:Y:S04]  /*04e0*/  @!P1 LDG.E.EL.64 R16, desc[UR4][R18.64] ;  /* 0x0000000412109981 */ /* 0x000328000c2e1b00 */
[----:B------:R1:W4:Y:S02]  /*04f0*/  @!P1 LDG.E.EL.64 R14, desc[UR4][R52.64] ;  /* 0x00000004340e9981 */ /* 0x000324000c2e1b00 */
[----:B-1----:R-:W-:Y:S01]  /*0500*/  CS2R R18, SRZ ;  /* 0x0000000000127805 */ /* 0x002fe2000001ff00 */
[----:B------:R-:W-:Y:S01]  /*0510*/  IMAD.WIDE R52, R49, 0x4, R22 ;  /* 0x0000000431347825 */ /* 0x000fe200078e0216 */
[----:B------:R-:W-:-:S04]  /*0520*/  CS2R R20, SRZ ;  /* 0x0000000000147805 */ /* 0x000fc8000001ff00 */
[----:B------:R1:W4:Y:S02]  /*0530*/  @!P0 LDG.E.EL.64 R18, desc[UR4][R52.64] ;  /* 0x0000000434128981 */ /* 0x000324000c2e1b00 */
[----:B-1----:R-:W-:Y:S01]  /*0540*/  IMAD.WIDE R52, R47, 0x4, R22 ;  /* 0x000000042f347825 */ /* 0x002fe200078e0216 */
[----:B------:R-:W-:-:S04]  /*0550*/  CS2R R22, SRZ ;  /* 0x0000000000167805 */ /* 0x000fc8000001ff00 */
[----:B------:R1:W4:Y:S01]  /*0560*/  @!P0 LDG.E.EL.64 R20, desc[UR4][R52.64] ;  /* 0x0000000434148981 */ /* 0x000322000c2e1b00 */
[----:B0-----:R-:W-:-:S04]  /*0570*/  IMAD.WIDE R48, R49, 0x4, R40 ;  /* 0x0000000431307825 */ /* 0x001fc800078e0228 */
[----:B-1----:R-:W-:-:S05]  /*0580*/  IMAD.WIDE R52, R25, 0x4, R40 ;  /* 0x0000000419347825 */ /* 0x002fca00078e0228 */
[----:B------:R0:W4:Y:S02]  /*0590*/  @!P1 LDG.E.EL.64 R22, desc[UR4][R52.64] ;  /* 0x0000000434169981 */ /* 0x000124000c2e1b00 */
[----:B0-----:R-:W-:Y:S01]  /*05a0*/  IMAD.WIDE R52, R27, 0x4, R40 ;  /* 0x000000041b347825 */ /* 0x001fe200078e0228 */
[----:B------:R-:W-:-:S06]  /*05b0*/  CS2R R26, SRZ ;  /* 0x00000000001a7805 */ /* 0x000fcc000001ff00 */
[----:B------:R3:W4:Y:S01]  /*05c0*/  @!P0 LDG.E.EL.64 R26, desc[UR4][R48.64] ;  /* 0x00000004301a8981 */ /* 0x000722000c2e1b00 */
[----:B------:R-:W-:Y:S01]  /*05d0*/  CS2R R24, SRZ ;  /* 0x0000000000187805 */ /* 0x000fe2000001ff00 */
[----:B------:R-:W-:Y:S01]  /*05e0*/  IMAD.WIDE R40, R47, 0x4, R40 ;  /* 0x000000042f287825 */ /* 0x000fe200078e0228 */
[----:B------:R-:W-:-:S04]  /*05f0*/  HFMA2.MMA R47, -RZ, RZ, 1.625, 0 ;  /* 0x3e800000ff2f7435 */ /* 0x000fc800000001ff */
[----:B------:R0:W4:Y:S01]  /*0600*/  @!P1 LDG.E.EL.64 R24, desc[UR4][R52.64] ;  /* 0x0000000434189981 */ /* 0x000122000c2e1b00 */
[----:B---3--:R-:W-:Y:S01]  /*0610*/  FADD R48, R29, 9.9999997473787516356e-06 ;  /* 0x3727c5ac1d307421 */ /* 0x008fe20000000000 */
[----:B------:R-:W-:-:S05]  /*0620*/  FADD R46, R28, 9.9999997473787516356e-06 ;  /* 0x3727c5ac1c2e7421 */ /* 0x000fca0000000000 */
[----:B------:R-:W1:Y:S08]  /*0630*/  MUFU.SQRT R48, R48 ;  /* 0x0000003000307308 */ /* 0x000e700000002000 */
[----:B------:R-:W3:Y:S01]  /*0640*/  MUFU.SQRT R46, R46 ;  /* 0x0000002e002e7308 */ /* 0x000ee20000002000 */
[C---:B-1----:R-:W-:Y:S02]  /*0650*/  FSETP.GT.AND P5, PT, R48.reuse, 8.50705917302346158658e+37, PT ;  /* 0x7e8000003000780b */ /* 0x042fe40003fa4000 */
[----:B------:R-:W-:Y:S01]  /*0660*/  FSETP.GEU.AND P2, PT, R48, 1.175494350822287508e-38, PT ;  /* 0x008000003000780b */ /* 0x000fe20003f4e000 */
[----:B------:R-:W-:Y:S01]  /*0670*/  FADD R38, R38, 9.9999997473787516356e-06 ;  /* 0x3727c5ac26267421 */ /* 0x000fe20000000000 */
[----:B------:R-:W-:-:S03]  /*0680*/  FADD R49, R39, 9.9999997473787516356e-06 ;  /* 0x3727c5ac27317421 */ /* 0x000fc60000000000 */
[----:B0-----:R-:W0:Y:S01]  /*0690*/  MUFU.SQRT R52, R38 ;  /* 0x0000002600347308 */ /* 0x001e220000002000 */
[C---:B---3--:R-:W-:Y:S02]  /*06a0*/  FSETP.GT.AND P3, PT, R46.reuse, 8.50705917302346158658e+37, PT ;  /* 0x7e8000002e00780b */ /* 0x048fe40003f64000 */
[----:B------:R-:W-:Y:S02]  /*06b0*/  CS2R R28, SRZ ;  /* 0x00000000001c7805 */ /* 0x000fe4000001ff00 */
[----:B------:R-:W-:Y:S01]  /*06c0*/  FSETP.GEU.AND P6, PT, R46, 1.175494350822287508e-38, PT ;  /* 0x008000002e00780b */ /* 0x000fe20003fce000 */
[----:B------:R-:W-:Y:S02]  /*06d0*/  @P5 FMUL R48, R48, 0.25 ;  /* 0x3e80000030305820 */ /* 0x000fe40000400000 */
[----:B------:R-:W1:Y:S01]  /*06e0*/  MUFU.SQRT R49, R49 ;  /* 0x0000003100317308 */ /* 0x000e620000002000 */
[----:B------:R3:W4:Y:S01]  /*06f0*/  @!P0 LDG.E.EL.64 R28, desc[UR4][R40.64] ;  /* 0x00000004281c8981 */ /* 0x000722000c2e1b00 */
[----:B------:R-:W-:Y:S01]  /*0700*/  @!P2 FMUL R48, R48, 16777216 ;  /* 0x4b8000003030a820 */ /* 0x000fe20000400000 */
[----:B--2---:R-:W-:-:S03]  /*0710*/  FADD R6, R6, 9.9999997473787516356e-06 ;  /* 0x3727c5ac06067421 */ /* 0x004fc60000000000 */
[----:B------:R-:W-:Y:S02]  /*0720*/  @P3 FMUL R46, R46, 0.25 ;  /* 0x3e8000002e2e3820 */ /* 0x000fe40000400000 */
[----:B------:R-:W2:Y:S01]  /*0730*/  MUFU.RCP R39, R48 ;  /* 0x0000003000277308 */ /* 0x000ea20000001000 */
[C---:B---3--:R-:W-:Y:S01]  /*0740*/  FSEL R41, R47.reuse, 1, P3 ;  /* 0x3f8000002f297808 */ /* 0x048fe20001800000 */
[----:B------:R-:W-:Y:S01]  /*0750*/  @!P6 FMUL R46, R46, 16777216 ;  /* 0x4b8000002e2ee820 */ /* 0x000fe20000400000 */
[C---:B0-----:R-:W-:Y:S02]  /*0760*/  FSETP.GT.AND P4, PT, R52.reuse, 8.50705917302346158658e+37, PT ;  /* 0x7e8000003400780b */ /* 0x041fe40003f84000 */
[----:B------:R-:W-:Y:S01]  /*0770*/  FSEL R53, R47, 1, P5 ;  /* 0x3f8000002f357808 */ /* 0x000fe20002800000 */
[----:B------:R-:W-:Y:S01]  /*0780*/  @!P6 FMUL R41, R41, 16777216 ;  /* 0x4b8000002929e820 */ /* 0x000fe20000400000 */
[----:B-1----:R-:W-:Y:S01]  /*0790*/  FSETP.GT.AND P6, PT, R49, 8.50705917302346158658e+37, PT ;  /* 0x7e8000003100780b */ /* 0x002fe20003fc4000 */
[----:B------:R-:W0:Y:S01]  /*07a0*/  MUFU.SQRT R6, R6 ;  /* 0x0000000600067308 */ /* 0x000e220000002000 */
[----:B------:R-:W-:Y:S01]  /*07b0*/  FSETP.GEU.AND P3, PT, R52, 1.175494350822287508e-38, PT ;  /* 0x008000003400780b */ /* 0x000fe20003f6e000 */
[----:B------:R-:W-:Y:S01]  /*07c0*/  FADD R7, R7, 9.9999997473787516356e-06 ;  /* 0x3727c5ac07077421 */ /* 0x000fe20000000000 */
[----:B------:R-:W-:Y:S01]  /*07d0*/  FSETP.GEU.AND P5, PT, R49, 1.175494350822287508e-38, PT ;  /* 0x008000003100780b */ /* 0x000fe20003fae000 */
[----:B------:R-:W-:-:S04]  /*07e0*/  @!P2 FMUL R53, R53, 16777216 ;  /* 0x4b8000003535a820 */ /* 0x000fc80000400000 */
[----:B------:R1:W3:Y:S01]  /*07f0*/  MUFU.RCP R40, R46 ;  /* 0x0000002e00287308 */ /* 0x0002e20000001000 */
[----:B--2---:R-:W-:Y:S01]  /*0800*/  FMUL R39, R39, R53 ;  /* 0x0000003527277220 */ /* 0x004fe20000400000 */
[----:B------:R-:W-:Y:S01]  /*0810*/  FSEL R53, R47, 1, P4 ;  /* 0x3f8000002f357808 */ /* 0x000fe20002000000 */
[----:B------:R-:W-:Y:S01]  /*0820*/  @P4 FMUL R52, R52, 0.25 ;  /* 0x3e80000034344820 */ /* 0x000fe20000400000 */
[----:B------:R-:W-:-:S04]  /*0830*/  FADD R4, R4, 9.9999997473787516356e-06 ;  /* 0x3727c5ac04047421 */ /* 0x000fc80000000000 */
[----:B------:R-:W2:Y:S01]  /*0840*/  MUFU.SQRT R7, R7 ;  /* 0x0000000700077308 */ /* 0x000ea20000002000 */
[----:B------:R-:W-:Y:S01]  /*0850*/  @P6 FMUL R49, R49, 0.25 ;  /* 0x3e80000031316820 */ /* 0x000fe20000400000 */
[----:B------:R-:W-:Y:S01]  /*0860*/  FADD R5, R5, 9.9999997473787516356e-06 ;  /* 0x3727c5ac05057421 */ /* 0x000fe20000000000 */
[----:B------:R-:W-:Y:S01]  /*0870*/  @!P3 FMUL R52, R52, 16777216 ;  /* 0x4b8000003434b820 */ /* 0x000fe20000400000 */
[----:B------:R-:W-:Y:S01]  /*0880*/  @!P3 FMUL R53, R53, 16777216 ;  /* 0x4b8000003535b820 */ /* 0x000fe20000400000 */
[----:B0-----:R-:W-:Y:S01]  /*0890*/  FSETP.GT.AND P3, PT, R6, 8.50705917302346158658e+37, PT ;  /* 0x7e8000000600780b */ /* 0x001fe20003f64000 */
[----:B------:R-:W-:Y:S01]  /*08a0*/  @!P5 FMUL R49, R49, 16777216 ;  /* 0x4b8000003131d820 */ /* 0x000fe20000400000 */
[----:B-1----:R-:W-:Y:S01]  /*08b0*/  FSEL R46, R47, 1, P6 ;  /* 0x3f8000002f2e7808 */ /* 0x002fe20003000000 */
[----:B------:R-:W0:Y:S01]  /*08c0*/  MUFU.SQRT R4, R4 ;  /* 0x0000000400047308 */ /* 0x000e220000002000 */
[----:B---3--:R-:W-:Y:S01]  /*08d0*/  FMUL R40, R40, R41 ;  /* 0x0000002928287220 */ /* 0x008fe20000400000 */
[----:B------:R-:W-:-:S02]  /*08e0*/  FSETP.GEU.AND P6, PT, R6, 1.175494350822287508e-38, PT ;  /* 0x008000000600780b */ /* 0x000fc40003fce000 */
[----:B------:R-:W-:-:S04]  /*08f0*/  @!P5 FMUL R46, R46, 16777216 ;  /* 0x4b8000002e2ed820 */ /* 0x000fc80000400000 */
[----:B------:R-:W1:Y:S01]  /*0900*/  MUFU.SQRT R5, R5 ;  /* 0x0000000500057308 */ /* 0x000e620000002000 */
[----:B--2---:R-:W-:-:S07]  /*0910*/  FSETP.GT.AND P5, PT, R7, 8.50705917302346158658e+37, PT ;  /* 0x7e8000000700780b */ /* 0x004fce0003fa4000 */
[----:B------:R-:W2:Y:S01]  /*0920*/  MUFU.RCP R41, R49 ;  /* 0x0000003100297308 */ /* 0x000ea20000001000 */
[----:B------:R-:W-:Y:S01]  /*0930*/  FSEL R48, R47, 1, P3 ;  /* 0x3f8000002f307808 */ /* 0x000fe20001800000 */
[----:B------:R-:W-:Y:S01]  /*0940*/  @P3 FMUL R6, R6, 0.25 ;  /* 0x3e80000006063820 */ /* 0x000fe20000400000 */
[----:B0-----:R-:W-:-:S05]  /*0950*/  FSETP.GT.AND P4, PT, R4, 8.50705917302346158658e+37, PT ;  /* 0x7e8000000400780b */ /* 0x001fca0003f84000 */
[----:B------:R-:W0:Y:S01]  /*0960*/  MUFU.RCP R38, R52 ;  /* 0x0000003400267308 */ /* 0x000e220000001000 */
[----:B------:R-:W-:Y:S01]  /*0970*/  @!P6 FMUL R6, R6, 16777216 ;  /* 0x4b8000000606e820 */ /* 0x000fe20000400000 */
[----:B------:R-:W-:Y:S01]  /*0980*/  @!P6 FMUL R48, R48, 16777216 ;  /* 0x4b8000003030e820 */ /* 0x000fe20000400000 */
[----:B-1----:R-:W-:Y:S02]  /*0990*/  FSETP.GT.AND P6, PT, R5, 8.50705917302346158658e+37, PT ;  /* 0x7e8000000500780b */ /* 0x002fe40003fc4000 */
[C---:B------:R-:W-:Y:S01]  /*09a0*/  FSETP.GEU.AND P2, PT, R7.reuse, 1.175494350822287508e-38, PT ;  /* 0x008000000700780b */ /* 0x040fe20003f4e000 */
[----:B------:R-:W-:Y:S01]  /*09b0*/  @P5 FMUL R7, R7, 0.25 ;  /* 0x3e80000007075820 */ /* 0x000fe20000400000 */
[----:B--2---:R-:W-:Y:S01]  /*09c0*/  FMUL R41, R41, R46 ;  /* 0x0000002e29297220 */ /* 0x004fe20000400000 */
[----:B------:R-:W-:Y:S02]  /*09d0*/  FSETP.GEU.AND P3, PT, R4, 1.175494350822287508e-38, PT ;  /* 0x008000000400780b */ /* 0x000fe40003f6e000 */
[----:B------:R-:W-:-:S02]  /*09e0*/  FSEL R46, R47, 1, P5 ;  /* 0x3f8000002f2e7808 */ /* 0x000fc40002800000 */
[C---:B------:R-:W-:Y:S01]  /*09f0*/  FSETP.GEU.AND P5, PT, R5.reuse, 1.175494350822287508e-38, PT ;  /* 0x008000000500780b */ /* 0x040fe20003fae000 */
[----:B------:R-:W-:Y:S01]  /*0a00*/  @P4 FMUL R4, R4, 0.25 ;  /* 0x3e80000004044820 */ /* 0x000fe20000400000 */
[----:B0-----:R-:W-:Y:S02]  /*0a10*/  FMUL R38, R38, R53 ;  /* 0x0000003526267220 */ /* 0x001fe40000400000 */
[----:B------:R0:W1:Y:S01]  /*0a20*/  MUFU.RCP R53, R6 ;  /* 0x0000000600357308 */ /* 0x0000620000001000 */
[----:B------:R-:W-:Y:S01]  /*0a30*/  @P6 FMUL R5, R5, 0.25 ;  /* 0x3e80000005056820 */ /* 0x000fe20000400000 */
[----:B------:R-:W-:-:S03]  /*0a40*/  @!P2 FMUL R7, R7, 16777216 ;  /* 0x4b8000000707a820 */ /* 0x000fc60000400000 */
[----:B------:R-:W-:-:S04]  /*0a50*/  @!P3 FMUL R4, R4, 16777216 ;  /* 0x4b8000000404b820 */ /* 0x000fc80000400000 */
[----:B------:R-:W-:Y:S01]  /*0a60*/  @!P5 FMUL R5, R5, 16777216 ;  /* 0x4b8000000505d820 */ /* 0x000fe20000400000 */
[----:B------:R-:W2:Y:S01]  /*0a70*/  MUFU.RCP R7, R7 ;  /* 0x0000000700077308 */ /* 0x000ea20000001000 */
[----:B0-----:R-:W-:-:S07]  /*0a80*/  FSEL R6, R47, 1, P6 ;  /* 0x3f8000002f067808 */ /* 0x001fce0003000000 */
[----:B------:R-:W0:Y:S01]  /*0a90*/  MUFU.RCP R4, R4 ;  /* 0x0000000400047308 */ /* 0x000e220000001000 */
[----:B-1----:R-:W-:Y:S01]  /*0aa0*/  FMUL R48, R53, R48 ;  /* 0x0000003035307220 */ /* 0x002fe20000400000 */
[----:B------:R-:W-:-:S06]  /*0ab0*/  FSEL R53, R47, 1, P4 ;  /* 0x3f8000002f357808 */ /* 0x000fcc0002000000 */
[----:B------:R1:W3:Y:S01]  /*0ac0*/  MUFU.RCP R49, R5 ;  /* 0x0000000500317308 */ /* 0x0002e20000001000 */
[----:B------:R-:W-:Y:S01]  /*0ad0*/  @!P2 FMUL R46, R46, 16777216 ;  /* 0x4b8000002e2ea820 */ /* 0x000fe20000400000 */
[----:B------:R-:W-:Y:S01]  /*0ae0*/  @!P3 FMUL R53, R53, 16777216 ;  /* 0x4b8000003535b820 */ /* 0x000fe20000400000 */
[----:B------:R-:W-:Y:S02]  /*0af0*/  @!P5 FMUL R6, R6, 16777216 ;  /* 0x4b8000000606d820 */ /* 0x000fe40000400000 */
[----:B--2---:R-:W-:Y:S01]  /*0b00*/  FMUL R46, R7, R46 ;  /* 0x0000002e072e7220 */ /* 0x004fe20000400000 */
[----:B0-----:R-:W-:Y:S01]  /*0b10*/  FMUL R47, R4, R53 ;  /* 0x00000035042f7220 */ /* 0x001fe20000400000 */
[----:B-1----:R-:W-:Y:S01]  /*0b20*/  CS2R R4, SRZ ;  /* 0x0000000000047805 */ /* 0x002fe2000001ff00 */
[----:B---3--:R-:W-:Y:S01]  /*0b30*/  FMUL R49, R49, R6 ;  /* 0x0000000631317220 */ /* 0x008fe20000400000 */
[----:B------:R-:W-:-:S06]  /*0b40*/  CS2R R6, SRZ ;  /* 0x0000000000067805 */ /* 0x000fcc000001ff00 */
[----:B------:R-:W2:Y:S01]  /*0b50*/  @!P1 LDG.E.128 R4, desc[UR4][R50.64] ;  /* 0x0000000432049981 */ /* 0x000ea2000c1e1d00 */
[----:B-----5:R-:W-:Y:S01]  /*0b60*/  FADD R11, R45, R11 ;  /* 0x0000000b2d0b7221 */ /* 0x020fe20000000000 */
[----:B----4-:R-:W-:-:S03]  /*0b70*/  FADD R8, R42, R8 ;  /* 0x000000082a087221 */ /* 0x010fc60000000000 */
[----:B------:R-:W-:Y:S01]  /*0b80*/  FADD R42, R11, -R37 ;  /* 0x800000250b2a7221 */ /* 0x000fe20000000000 */
[----:B------:R-:W-:Y:S01]  /*0b90*/  FADD R37, R8, -R34 ;  /* 0x8000002208257221 */ /* 0x000fe20000000000 */
[----:B------:R-:W-:-:S04]  /*0ba0*/  FADD R9, R43, R9 ;  /* 0x000000092b097221 */ /* 0x000fc80000000000 */
[----:B------:R-:W-:-:S04]  /*0bb0*/  FADD R35, R9, -R35 ;  /* 0x8000002309237221 */ /* 0x000fc80000000000 */
[----:B------:R-:W-:Y:S01]  /*0bc0*/  FMUL R46, R46, R35 ;  /* 0x000000232e2e7220 */ /* 0x000fe20000400000 */
[----:B------:R-:W-:-:S03]  /*0bd0*/  FADD R10, R44, R10 ;  /* 0x0000000a2c0a7221 */ /* 0x000fc60000000000 */
[----:B------:R-:W-:Y:S01]  /*0be0*/  FFMA R27, R46, R19, R27 ;  /* 0x000000132e1b7223 */ /* 0x000fe2000000001b */
[----:B------:R-:W-:Y:S01]  /*0bf0*/  FMUL R42, R49, R42 ;  /* 0x0000002a312a7220 */ /* 0x000fe20000400000 */
[----:B------:R-:W-:Y:S01]  /*0c00*/  FADD R36, R10, -R36 ;  /* 0x800000240a247221 */ /* 0x000fe20000000000 */
[----:B------:R-:W-:-:S03]  /*0c10*/  FMUL R37, R48, R37 ;  /* 0x0000002530257220 */ /* 0x000fc60000400000 */
[----:B------:R-:W-:Y:S01]  /*0c20*/  FMUL R47, R47, R36 ;  /* 0x000000242f2f7220 */ /* 0x000fe20000400000 */
[----:B------:R-:W-:Y:S01]  /*0c30*/  FFMA R26, R37, R18, R26 ;  /* 0x00000012251a7223 */ /* 0x000fe2000000001a */
[----:B------:R0:W-:Y:S01]  /*0c40*/  @!P0 STG.E.128 desc[UR4][R50.64+0x800], R8 ;  /* 0x0008000832008986 */ /* 0x0001e2000c101d04 */
[----:B------:R-:W-:Y:S01]  /*0c50*/  FFMA R21, R42, R21, R29 ;  /* 0x000000152a157223 */ /* 0x000fe2000000001d */
[----:B------:R-:W-:-:S04]  /*0c60*/  FFMA R20, R47, R20, R28 ;  /* 0x000000142f147223 */ /* 0x000fc8000000001c */
[----:B------:R-:W-:Y:S01]  /*0c70*/  FSETP.GTU.AND P4, PT, R21, RZ, PT ;  /* 0x000000ff1500720b */ /* 0x000fe20003f8c000 */
[----:B--2---:R-:W-:Y:S01]  /*0c80*/  FADD R7, R33, R7 ;  /* 0x0000000721077221 */ /* 0x004fe20000000000 */
[----:B------:R-:W-:-:S03]  /*0c90*/  FADD R4, R30, R4 ;  /* 0x000000041e047221 */ /* 0x000fc60000000000 */
[----:B------:R-:W-:Y:S01]  /*0ca0*/  FADD R34, R7, -R13 ;  /* 0x8000000d07227221 */ /* 0x000fe20000000000 */
[----:B------:R-:W-:Y:S01]  /*0cb0*/  FADD R5, R31, R5 ;  /* 0x000000051f057221 */ /* 0x000fe20000000000 */
[----:B------:R-:W-:Y:S02]  /*0cc0*/  FADD R13, R4, -R2 ;  /* 0x80000002040d7221 */ /* 0x000fe40000000000 */
[----:B------:R-:W-:Y:S01]  /*0cd0*/  FMUL R34, R41, R34 ;  /* 0x0000002229227220 */ /* 0x000fe20000400000 */
[----:B------:R-:W-:Y:S01]  /*0ce0*/  FADD R6, R32, R6 ;  /* 0x0000000620067221 */ /* 0x000fe20000000000 */
[----:B------:R-:W-:Y:S01]  /*0cf0*/  FADD R2, R5, -R3 ;  /* 0x8000000305027221 */ /* 0x000fe20000000000 */
[----:B------:R-:W-:Y:S01]  /*0d00*/  FMUL R13, R40, R13 ;  /* 0x0000000d280d7220 */ /* 0x000fe20000400000 */
[----:B------:R-:W-:Y:S01]  /*0d10*/  FFMA R17, R34, R17, R25 ;  /* 0x0000001122117223 */ /* 0x000fe20000000019 */
[----:B------:R-:W-:Y:S02]  /*0d20*/  FADD R3, R6, -R12 ;  /* 0x8000000c06037221 */ /* 0x000fe40000000000 */
[----:B------:R-:W-:-:S02]  /*0d30*/  FFMA R14, R13, R14, R22 ;  /* 0x0000000e0d0e7223 */ /* 0x000fc40000000016 */
[----:B------:R-:W-:Y:S01]  /*0d40*/  FSETP.GTU.AND P2, PT, R17, RZ, PT ;  /* 0x000000ff1100720b */ /* 0x000fe20003f4c000 */
[----:B------:R-:W-:Y:S01]  /*0d50*/  FMUL R13, R38, R3 ;  /* 0x00000003260d7220 */ /* 0x000fe20000400000 */
[----:B------:R-:W-:Y:S02]  /*0d60*/  FMUL R2, R39, R2 ;  /* 0x0000000227027220 */ /* 0x000fe40000400000 */
[----:B------:R-:W-:Y:S01]  /*0d70*/  FSEL R19, R17, RZ, P2 ;  /* 0x000000ff11137208 */ /* 0x000fe20001000000 */
[----:B------:R-:W-:Y:S01]  /*0d80*/  FFMA R13, R13, R16, R24 ;  /* 0x000000100d0d7223 */ /* 0x000fe20000000018 */
[----:B------:R-:W-:Y:S02]  /*0d90*/  FFMA R15, R2, R15, R23 ;  /* 0x0000000f020f7223 */ /* 0x000fe40000000017 */
[----:B------:R-:W-:Y:S01]  /*0da0*/  FSETP.GEU.AND P3, PT, R19, 6, PT ;  /* 0x40c000001300780b */ /* 0x000fe20003f6e000 */
[----:B------:R-:W1:Y:S01]  /*0db0*/  LDC.64 R2, c[0x0][0x240] ;  /* 0x00009000ff027b82 */ /* 0x000e620000000a00 */
[----:B------:R-:W-:-:S02]  /*0dc0*/  FSETP.GTU.AND P5, PT, R13, RZ, PT ;  /* 0x000000ff0d00720b */ /* 0x000fc40003fac000 */
[----:B------:R-:W-:Y:S02]  /*0dd0*/  FSETP.GTU.AND P6, PT, R15, RZ, PT ;  /* 0x000000ff0f00720b */ /* 0x000fe40003fcc000 */
[C---:B------:R-:W-:Y:S02]  /*0de0*/  FSETP.GTU.AND P2, PT, R14.reuse, RZ, PT ;  /* 0x000000ff0e00720b */ /* 0x040fe40003f4c000 */
[----:B------:R-:W-:Y:S02]  /*0df0*/  FSEL R18, R13, RZ, P5 ;  /* 0x000000ff0d127208 */ /* 0x000fe40002800000 */
[----:B------:R-:W-:Y:S02]  /*0e00*/  FSEL R17, R15, RZ, P6 ;  /* 0x000000ff0f117208 */ /* 0x000fe40003000000 */
[----:B------:R-:W-:Y:S02]  /*0e10*/  FSETP.NAN.AND P6, PT, R19, R19, PT ;  /* 0x000000131300720b */ /* 0x000fe40003fc8000 */
[----:B------:R-:W-:-:S02]  /*0e20*/  FSEL R16, R14, RZ, P2 ;  /* 0x000000ff0e107208 */ /* 0x000fc40001000000 */
[----:B------:R-:W-:Y:S02]  /*0e30*/  FSETP.GEU.AND P2, PT, R18, 6, PT ;  /* 0x40c000001200780b */ /* 0x000fe40003f4e000 */
[----:B------:R-:W-:Y:S02]  /*0e40*/  @P3 SEL R19, R19, 0x40c00000, P6 ;  /* 0x40c0000013133807 */ /* 0x000fe40003000000 */
[----:B------:R-:W-:Y:S02]  /*0e50*/  FSETP.GTU.AND P5, PT, R20, RZ, PT ;  /* 0x000000ff1400720b */ /* 0x000fe40003fac000 */
[----:B------:R-:W-:Y:S02]  /*0e60*/  FSETP.GTU.AND P6, PT, R27, RZ, PT ;  /* 0x000000ff1b00720b */ /* 0x000fe40003fcc000 */
[----:B------:R-:W-:Y:S02]  /*0e70*/  FSEL R15, R21, RZ, P4 ;  /* 0x000000ff150f7208 */ /* 0x000fe40002000000 */
[----:B------:R-:W-:-:S02]  /*0e80*/  FSETP.GEU.AND P3, PT, R17, 6, PT ;  /* 0x40c000001100780b */ /* 0x000fc40003f6e000 */
[----:B------:R-:W-:Y:S02]  /*0e90*/  FSETP.GEU.AND P4, PT, R16, 6, PT ;  /* 0x40c000001000780b */ /* 0x000fe40003f8e000 */
[----:B------:R-:W-:Y:S02]  /*0ea0*/  FSEL R14, R20, RZ, P5 ;  /* 0x000000ff140e7208 */ /* 0x000fe40002800000 */
[----:B------:R-:W-:Y:S02]  /*0eb0*/  FSEL R13, R27, RZ, P6 ;  /* 0x000000ff1b0d7208 */ /* 0x000fe40003000000 */
[----:B------:R-:W-:Y:S02]  /*0ec0*/  FSETP.GTU.AND P5, PT, R26, RZ, PT ;  /* 0x000000ff1a00720b */ /* 0x000fe40003fac000 */
[----:B------:R-:W-:Y:S02]  /*0ed0*/  FSETP.NAN.AND P6, PT, R18, R18, PT ;  /* 0x000000121200720b */ /* 0x000fe40003fc8000 */
[----:B------:R-:W-:-:S02]  /*0ee0*/  FSEL R12, R26, RZ, P5 ;  /* 0x000000ff1a0c7208 */ /* 0x000fc40002800000 */
[----:B------:R-:W-:Y:S02]  /*0ef0*/  @P2 SEL R18, R18, 0x40c00000, P6 ;  /* 0x40c0000012122807 */ /* 0x000fe40003000000 */
[----:B------:R-:W-:Y:S02]  /*0f00*/  FSETP.NAN.AND P5, PT, R17, R17, PT ;  /* 0x000000111100720b */ /* 0x000fe40003fa8000 */
[----:B------:R-:W-:Y:S02]  /*0f10*/  FSETP.GEU.AND P2, PT, R15, 6, PT ;  /* 0x40c000000f00780b */ /* 0x000fe40003f4e000 */
[C---:B------:R-:W-:Y:S02]  /*0f20*/  FSETP.NAN.AND P6, PT, R16.reuse, R16, PT ;  /* 0x000000101000720b */ /* 0x040fe40003fc8000 */
[----:B------:R-:W-:Y:S02]  /*0f30*/  @P3 SEL R17, R17, 0x40c00000, P5 ;  /* 0x40c0000011113807 */ /* 0x000fe40002800000 */
[----:B------:R-:W-:-:S02]  /*0f40*/  @P4 SEL R16, R16, 0x40c00000, P6 ;  /* 0x40c0000010104807 */ /* 0x000fc40003000000 */
[----:B------:R-:W-:Y:S02]  /*0f50*/  FSETP.GEU.AND P3, PT, R14, 6, PT ;  /* 0x40c000000e00780b */ /* 0x000fe40003f6e000 */
[----:B------:R-:W-:Y:S02]  /*0f60*/  FSETP.GEU.AND P5, PT, R13, 6, PT ;  /* 0x40c000000d00780b */ /* 0x000fe40003fae000 */
[----:B------:R-:W-:Y:S01]  /*0f70*/  FSETP.GEU.AND P4, PT, R12, 6, PT ;  /* 0x40c000000c00780b */ /* 0x000fe20003f8e000 */
[----:B-1----:R-:W-:Y:S01]  /*0f80*/  IMAD.WIDE R2, R0, 0x4, R2 ;  /* 0x0000000400027825 */ /* 0x002fe200078e0202 */
[C---:B------:R-:W-:Y:S01]  /*0f90*/  FSETP.NAN.AND P6, PT, R15.reuse, R15, PT ;  /* 0x0000000f0f00720b */ /* 0x040fe20003fc8000 */
[----:B------:R0:W-:Y:S03]  /*0fa0*/  @!P1 STG.E.128 desc[UR4][R50.64], R4 ;  /* 0x0000000432009986 */ /* 0x0001e6000c101d04 */
[----:B------:R-:W-:Y:S01]  /*0fb0*/  @P2 SEL R15, R15, 0x40c00000, P6 ;  /* 0x40c000000f0f2807 */ /* 0x000fe20003000000 */
[----:B------:R0:W-:Y:S01]  /*0fc0*/  @!P1 STG.E.128 desc[UR4][R2.64], R16 ;  /* 0x0000001002009986 */ /* 0x0001e2000c101d04 */
[----:B------:R-:W-:-:S02]  /*0fd0*/  FSETP.NAN.AND P1, PT, R14, R14, PT ;  /* 0x0000000e0e00720b */ /* 0x000fc40003f28000 */
[C---:B------:R-:W-:Y:S02]  /*0fe0*/  FSETP.NAN.AND P6, PT, R13.reuse, R13, PT ;  /* 0x0000000d0d00720b */ /* 0x040fe40003fc8000 */
[----:B------:R-:W-:Y:S02]  /*0ff0*/  FSETP.NAN.AND P2, PT, R12, R12, PT ;  /* 0x0000000c0c00720b */ /* 0x000fe40003f48000 */
[----:B------:R-:W-:Y:S02]  /*1000*/  @P3 SEL R14, R14, 0x40c00000, P1 ;  /* 0x40c000000e0e3807 */ /* 0x000fe40000800000 */
[----:B------:R-:W-:Y:S02]  /*1010*/  @P5 SEL R13, R13, 0x40c00000, P6 ;  /* 0x40c000000d0d5807 */ /* 0x000fe40003000000 */
[----:B------:R-:W-:Y:S01]  /*1020*/  @P4 SEL R12, R12, 0x40c00000, P2 ;  /* 0x40c000000c0c4807 */ /* 0x000fe20001000000 */
[----:B0-----:R-:W-:Y:S06]  /*1030*/  @P0 EXIT ;  /* 0x000000000000094d */ /* 0x001fec0003800000 */
[----:B------:R-:W-:Y:S01]  /*1040*/  STG.E.128 desc[UR4][R2.64+0x800], R12 ;  /* 0x0008000c02007986 */ /* 0x000fe2000c101d04 */
[----:B------:R-:W-:Y:S05]  /*1050*/  EXIT ;  /* 0x000000000000794d */ /* 0x000fea0003800000 */
.L_x_0:
[----:B------:R-:W-:-:S00]  /*1060*/  BRA `(.L_x_0) ;  /* 0xfffffffc00fc7947 */ /* 0x000fc0000383ffff */
[----:B------:R-:W-:-:S00]  /*1070*/  NOP ;  /* 0x0000000000007918 */ /* 0x000fc00000000000 */
        /* <DEDUP_REMOVED lines=8> */
.L_x_1:


//--------------------- .nv.global.init           --------------------------
	.section	.nv.global.init,"aw",@progbits
.nv.global.init:
	.type		_$_str,@object
	.size		_$_str,(_$_str_$_2 - _$_str)
_$_str:
        /*0000*/ 	.byte	0x5f, 0x5f, 0x43, 0x55, 0x44, 0x41, 0x5f, 0x46, 0x54, 0x5a, 0x00
	.type		_$_str_$_2,@object
	.size		_$_str_$_2,(.L_1 - _$_str_$_2)
_$_str_$_2:
        /*000b*/ 	.byte	0x5f, 0x5f, 0x43, 0x55, 0x44, 0x41, 0x5f, 0x50, 0x52, 0x45, 0x43, 0x5f, 0x53, 0x51, 0x52, 0x54
        /*001b*/ 	.byte	0x00
.L_1:


//--------------------- .nv.constant0.triton_poi_fused__native_batch_norm_legit_no_training_convolution_hardtanh_18 --------------------------
	.section	.nv.constant0.triton_poi_fused__native_batch_norm_legit_no_training_convolution_hardtanh_18,"a",@progbits
	.sectionflags	@""
	.align	4
.nv.constant0.triton_poi_fused__native_batch_norm_legit_no_training_convolution_hardtanh_18:
	.zero		588
